//
// Generated by NVIDIA NVVM Compiler
//
// Compiler Build ID: CL-36424714
// Cuda compilation tools, release 13.0, V13.0.88
// Based on NVVM 20.0.0
//

.version 9.0
.target sm_100
.address_size 64

	// .globl	matSum
.extern .func  (.param .b32 func_retval0) vprintf
(
	.param .b64 vprintf_param_0,
	.param .b64 vprintf_param_1
)
;
.global .align 1 .b8 $str[28] = {109, 121, 32, 98, 108, 111, 99, 107, 32, 105, 100, 32, 105, 115, 32, 37, 100, 44, 32, 97, 32, 105, 115, 32, 37, 100, 10};
.global .align 1 .b8 $str$1[9] = {105, 32, 105, 115, 32, 37, 100, 10};

.visible .entry matSum(
	.param .u64 .ptr .align 1 matSum_param_0,
	.param .u32 matSum_param_1
)
{
	.local .align 8 .b8 	__local_depot0[8];
	.reg .b64 	%SP;
	.reg .b64 	%SPL;
	.reg .pred 	%p<2>;
	.reg .b32 	%r<9>;
	.reg .b64 	%rd<12>;

	mov.u64 	%SPL, __local_depot0;
	cvta.local.u64 	%SP, %SPL;
	ld.param.u64 	%rd2, [matSum_param_0];
	ld.param.u32 	%r1, [matSum_param_1];
	add.u64 	%rd3, %SP, 0;
	add.u64 	%rd1, %SPL, 0;
	mov.u32 	%r2, %tid.x;
	setp.ne.s32 	%p1, %r2, 0;
	@%p1 bra 	$L__BB0_2;
	cvta.to.global.u64 	%rd4, %rd2;
	mov.u32 	%r3, %ctaid.x;
	ld.global.u32 	%r4, [%rd4];
	st.local.v2.u32 	[%rd1], {%r3, %r4};
	mov.u64 	%rd5, $str;
	cvta.global.u64 	%rd6, %rd5;
	{ // callseq 0, 0
	.param .b64 param0;
	st.param.b64 	[param0], %rd6;
	.param .b64 param1;
	st.param.b64 	[param1], %rd3;
	.param .b32 retval0;
	call.uni (retval0), 
	vprintf, 
	(
	param0, 
	param1
	);
	ld.param.b32 	%r5, [retval0];
	} // callseq 0
$L__BB0_2:
	// begin inline asm
	mov.u64 	%rd8, %clock64;
	// end inline asm
	st.local.u32 	[%rd1], %r1;
	mov.u64 	%rd9, $str$1;
	cvta.global.u64 	%rd10, %rd9;
	{ // callseq 1, 0
	.param .b64 param0;
	st.param.b64 	[param0], %rd10;
	.param .b64 param1;
	st.param.b64 	[param1], %rd3;
	.param .b32 retval0;
	call.uni (retval0), 
	vprintf, 
	(
	param0, 
	param1
	);
	ld.param.b32 	%r7, [retval0];
	} // callseq 1
	ret;

}


// ===== COMPILED SASS (sm_100) =====

	.target	sm_100

	.elftype	@"ET_EXEC"


//--------------------- .note.nv.tkinfo           --------------------------
	.section	.note.nv.tkinfo,"",@"SHT_NOTE"
	.sectionflags	@"SHF_NOTE_NV_TKINFO"
	.tkinfo
        /*0018*/ 	.word	0x00000002
        /*0030*/ 	.string	""
        /*0030*/ 	.string	"ptxas"
        /*0030*/ 	.string	"Cuda compilation tools, release 13.0, V13.0.88"
        /*0030*/ 	.string	"Build cuda_13.0.r13.0/compiler.36424714_0"
        /*0030*/ 	.string	"-arch sm_100 -m 64 "



//--------------------- .note.nv.cuinfo           --------------------------
	.section	.note.nv.cuinfo,"",@"SHT_NOTE"
	.sectionflags	@"SHF_NOTE_NV_CUINFO"
        /*0018*/ 	.short	0x0002
        /*001a*/ 	.short	0x0064
        /*001c*/ 	.short	0x0082
	.zero		2


//--------------------- .nv.info                  --------------------------
	.section	.nv.info,"",@"SHT_CUDA_INFO"
	.align	4


	//----- nvinfo : EIATTR_REGCOUNT
	.align		4
        /*0000*/ 	.byte	0x04, 0x2f
        /*0002*/ 	.short	(.L_3 - .L_2)
	.align		4
.L_2:
        /*0004*/ 	.word	index@(matSum)
        /*0008*/ 	.word	0x00000018


	//----- nvinfo : EIATTR_FRAME_SIZE
	.align		4
.L_3:
        /*000c*/ 	.byte	0x04, 0x11
        /*000e*/ 	.short	(.L_5 - .L_4)
	.align		4
.L_4:
        /*0010*/ 	.word	index@(matSum)
        /*0014*/ 	.word	0x00000008


	//----- nvinfo : EIATTR_MIN_STACK_SIZE
	.align		4
.L_5:
        /*0018*/ 	.byte	0x04, 0x12
        /*001a*/ 	.short	(.L_7 - .L_6)
	.align		4
.L_6:
        /*001c*/ 	.word	index@(matSum)
        /*0020*/ 	.word	0x00000008
.L_7:


//--------------------- .nv.compat                --------------------------
	.section	.nv.compat,"",@"SHT_CUDA_COMPAT_INFO"
	.align	4
        /*0000*/ 	.byte	0x02, 0x09, 0x00, 0x00, 0x02, 0x02, 0x01, 0x00, 0x02, 0x05, 0x05, 0x00, 0x03, 0x07, 0x01, 0x01
        /*0010*/ 	.byte	0x02, 0x03, 0x00, 0x00, 0x02, 0x06, 0x01, 0x00, 0x04, 0x0b, 0x08, 0x00, 0x09, 0x00, 0x00, 0x00
        /*0020*/ 	.byte	0x00, 0x00, 0x00, 0x00


//--------------------- .nv.info.matSum           --------------------------
	.section	.nv.info.matSum,"",@"SHT_CUDA_INFO"
	.sectionflags	@""
	.align	4


	//----- nvinfo : EIATTR_CUDA_API_VERSION
	.align		4
        /*0000*/ 	.byte	0x04, 0x37
        /*0002*/ 	.short	(.L_9 - .L_8)
.L_8:
        /*0004*/ 	.word	0x00000082


	//----- nvinfo : EIATTR_KPARAM_INFO
	.align		4
.L_9:
        /*0008*/ 	.byte	0x04, 0x17
        /*000a*/ 	.short	(.L_11 - .L_10)
.L_10:
        /*000c*/ 	.word	0x00000000
        /*0010*/ 	.short	0x0001
        /*0012*/ 	.short	0x0008
        /*0014*/ 	.byte	0x00, 0xf0, 0x11, 0x00


	//----- nvinfo : EIATTR_KPARAM_INFO
	.align		4
.L_11:
        /*0018*/ 	.byte	0x04, 0x17
        /*001a*/ 	.short	(.L_13 - .L_12)
.L_12:
        /*001c*/ 	.word	0x00000000
        /*0020*/ 	.short	0x0000
        /*0022*/ 	.short	0x0000
        /*0024*/ 	.byte	0x00, 0xf5, 0x21, 0x00


	//----- nvinfo : EIATTR_SPARSE_MMA_MASK
	.align		4
.L_13:
        /*0028*/ 	.byte	0x03, 0x50
        /*002a*/ 	.short	0x0000


	//----- nvinfo : EIATTR_MAXREG_COUNT
	.align		4
        /*002c*/ 	.byte	0x03, 0x1b
        /*002e*/ 	.short	0x00ff


	//----- nvinfo : EIATTR_EXTERNS
	.align		4
        /*0030*/ 	.byte	0x04, 0x0f
        /*0032*/ 	.short	(.L_15 - .L_14)


	//   ....[0]....
	.align		4
.L_14:
        /*0034*/ 	.word	index@(vprintf)


	//----- nvinfo : EIATTR_MERCURY_ISA_VERSION
	.align		4
.L_15:
        /*0038*/ 	.byte	0x03, 0x5f
        /*003a*/ 	.short	0x0101


	//----- nvinfo : EIATTR_VRC_CTA_INIT_COUNT
	.align		4
        /*003c*/ 	.byte	0x02, 0x4a
	.zero		1
	.zero		1


	//----- nvinfo : EIATTR_SYSCALL_OFFSETS
	.align		4
        /*0040*/ 	.byte	0x04, 0x46
        /*0042*/ 	.short	(.L_17 - .L_16)


	//   ....[0]....
.L_16:
        /*0044*/ 	.word	0x00000170


	//   ....[1]....
        /*0048*/ 	.word	0x00000230


	//----- nvinfo : EIATTR_EXIT_INSTR_OFFSETS
	.align		4
.L_17:
        /*004c*/ 	.byte	0x04, 0x1c
        /*004e*/ 	.short	(.L_19 - .L_18)


	//   ....[0]....
.L_18:
        /*0050*/ 	.word	0x00000240


	//----- nvinfo : EIATTR_CRS_STACK_SIZE
	.align		4
.L_19:
        /*0054*/ 	.byte	0x04, 0x1e
        /*0056*/ 	.short	(.L_21 - .L_20)
.L_20:
        /*0058*/ 	.word	0x00000000


	//----- nvinfo : EIATTR_CBANK_PARAM_SIZE
	.align		4
.L_21:
        /*005c*/ 	.byte	0x03, 0x19
        /*005e*/ 	.short	0x000c


	//----- nvinfo : EIATTR_PARAM_CBANK
	.align		4
        /*0060*/ 	.byte	0x04, 0x0a
        /*0062*/ 	.short	(.L_23 - .L_22)
	.align		4
.L_22:
        /*0064*/ 	.word	index@(.nv.constant0.matSum)
        /*0068*/ 	.short	0x0380
        /*006a*/ 	.short	0x000c


	//----- nvinfo : EIATTR_SW_WAR
	.align		4
.L_23:
        /*006c*/ 	.byte	0x04, 0x36
        /*006e*/ 	.short	(.L_25 - .L_24)
.L_24:
        /*0070*/ 	.word	0x00000008
.L_25:


//--------------------- .nv.callgraph             --------------------------
	.section	.nv.callgraph,"",@"SHT_CUDA_CALLGRAPH"
	.align	4
	.sectionentsize	8
	.align		4
        /*0000*/ 	.word	0x00000000
	.align		4
        /*0004*/ 	.word	0xffffffff
	.align		4
        /*0008*/ 	.word	index@(matSum)
	.align		4
        /*000c*/ 	.word	index@(vprintf)
	.align		4
        /*0010*/ 	.word	0x00000000
	.align		4
        /*0014*/ 	.word	0xfffffffe
	.align		4
        /*0018*/ 	.word	0x00000000
	.align		4
        /*001c*/ 	.word	0xfffffffd
	.align		4
        /*0020*/ 	.word	0x00000000
	.align		4
        /*0024*/ 	.word	0xfffffffc


//--------------------- .nv.constant4             --------------------------
	.section	.nv.constant4,"a",@progbits
	.align	8
	.align		8
.nv.constant4:
        /*0000*/ 	.dword	vprintf
	.align		8
        /*0008*/ 	.dword	$str
	.align		8
        /*0010*/ 	.dword	$str$1


//--------------------- .text.matSum              --------------------------
	.section	.text.matSum,"ax",@progbits
	.align	128
        .global         matSum
        .type           matSum,@function
        .size           matSum,(.L_x_4 - matSum)
        .other          matSum,@"STO_CUDA_ENTRY STV_DEFAULT"
matSum:
.text.matSum:
[----:B------:R-:W0:Y:S01]  /*0000*/  LDC R1, c[0x0][0x37c] ;  /* 0x0000df00ff017b82 */ /* 0x000e220000000800 */
[----:B------:R-:W1:Y:S01]  /*0010*/  S2R R0, SR_TID.X ;  /* 0x0000000000007919 */ /* 0x000e620000002100 */
[----:B------:R-:W2:Y:S01]  /*0020*/  LDCU UR4, c[0x0][0x2f8] ;  /* 0x00005f00ff0477ac */ /* 0x000ea20008000800 */
[----:B0-----:R-:W-:Y:S01]  /*0030*/  VIADD R1, R1, 0xfffffff8 ;  /* 0xfffffff801017836 */ /* 0x001fe20000000000 */
[----:B------:R-:W-:Y:S01]  /*0040*/  BSSY.RECONVERGENT B6, `(.L_x_0) ;  /* 0x0000014000067945 */ /* 0x000fe20003800200 */
[----:B------:R-:W0:Y:S03]  /*0050*/  LDCU UR5, c[0x0][0x2fc] ;  /* 0x00005f80ff0577ac */ /* 0x000e260008000800 */
[----:B--2---:R-:W-:-:S05]  /*0060*/  IADD3 R16, P1, PT, R1, UR4, RZ ;  /* 0x0000000401107c10 */ /* 0x004fca000ff3e0ff */
[----:B0-----:R-:W-:Y:S01]  /*0070*/  IMAD.X R2, RZ, RZ, UR5, P1 ;  /* 0x00000005ff027e24 */ /* 0x001fe200088e06ff */
[----:B-1----:R-:W-:-:S13]  /*0080*/  ISETP.NE.AND P0, PT, R0, RZ, PT ;  /* 0x000000ff0000720c */ /* 0x002fda0003f05270 */
[----:B------:R-:W-:Y:S05]  /*0090*/  @P0 BRA `(.L_x_1) ;  /* 0x0000000000380947 */ /* 0x000fea0003800000 */
[----:B------:R-:W0:Y:S01]  /*00a0*/  LDC.64 R8, c[0x0][0x380] ;  /* 0x0000e000ff087b82 */ /* 0x000e220000000a00 */
[----:B------:R-:W0:Y:S02]  /*00b0*/  LDCU.64 UR4, c[0x0][0x358] ;  /* 0x00006b00ff0477ac */ /* 0x000e240008000a00 */
[----:B0-----:R-:W2:Y:S01]  /*00c0*/  LDG.E R13, desc[UR4][R8.64] ;  /* 0x00000004080d7981 */ /* 0x001ea2000c1e1900 */
[----:B------:R-:W-:Y:S01]  /*00d0*/  MOV R0, 0x0 ;  /* 0x0000000000007802 */ /* 0x000fe20000000f00 */
[----:B------:R-:W0:Y:S01]  /*00e0*/  LDCU.64 UR4, c[0x4][0x8] ;  /* 0x01000100ff0477ac */ /* 0x000e220008000a00 */
[----:B------:R-:W-:Y:S01]  /*00f0*/  IMAD.MOV.U32 R6, RZ, RZ, R16 ;  /* 0x000000ffff067224 */ /* 0x000fe200078e0010 */
[----:B------:R-:W2:Y:S01]  /*0100*/  S2R R12, SR_CTAID.X ;  /* 0x00000000000c7919 */ /* 0x000ea20000002500 */
[----:B------:R1:W3:Y:S01]  /*0110*/  LDC.64 R10, c[0x4][R0] ;  /* 0x01000000000a7b82 */ /* 0x0002e20000000a00 */
[----:B------:R-:W-:Y:S02]  /*0120*/  IMAD.MOV.U32 R7, RZ, RZ, R2 ;  /* 0x000000ffff077224 */ /* 0x000fe400078e0002 */
[----:B0-----:R-:W-:Y:S01]  /*0130*/  IMAD.U32 R4, RZ, RZ, UR4 ;  /* 0x00000004ff047e24 */ /* 0x001fe2000f8e00ff */
[----:B------:R-:W-:Y:S01]  /*0140*/  MOV R5, UR5 ;  /* 0x0000000500057c02 */ /* 0x000fe20008000f00 */
[----:B--23--:R1:W-:Y:S06]  /*0150*/  STL.64 [R1], R12 ;  /* 0x0000000c01007387 */ /* 0x00c3ec0000100a00 */
[----:B------:R-:W-:-:S07]  /*0160*/  LEPC R20, `(.L_x_1) ;  /* 0x000000001014794e */ /* 0x000fce0000000000 */
[----:B-1----:R-:W-:Y:S05]  /*0170*/  CALL.ABS.NOINC R10 ;  /* 0x000000000a007343 */ /* 0x002fea0003c00000 */
.L_x_1:
[----:B------:R-:W-:Y:S05]  /*0180*/  BSYNC.RECONVERGENT B6 ;  /* 0x0000000000067941 */ /* 0x000fea0003800200 */
.L_x_0:
[----:B------:R-:W0:Y:S01]  /*0190*/  LDC R0, c[0x0][0x388] ;  /* 0x0000e200ff007b82 */ /* 0x000e220000000800 */
[----:B------:R-:W-:Y:S01]  /*01a0*/  MOV R3, 0x0 ;  /* 0x0000000000037802 */ /* 0x000fe20000000f00 */
[----:B------:R-:W1:Y:S01]  /*01b0*/  LDCU.64 UR4, c[0x4][0x10] ;  /* 0x01000200ff0477ac */ /* 0x000e620008000a00 */
[----:B------:R-:W-:Y:S01]  /*01c0*/  IMAD.MOV.U32 R6, RZ, RZ, R16 ;  /* 0x000000ffff067224 */ /* 0x000fe200078e0010 */
[----:B------:R-:W-:-:S04]  /*01d0*/  MOV R7, R2 ;  /* 0x0000000200077202 */ /* 0x000fc80000000f00 */
[----:B------:R2:W3:Y:S01]  /*01e0*/  LDC.64 R8, c[0x4][R3] ;  /* 0x0100000003087b82 */ /* 0x0004e20000000a00 */
[----:B-1----:R-:W-:Y:S01]  /*01f0*/  MOV R4, UR4 ;  /* 0x0000000400047c02 */ /* 0x002fe20008000f00 */
[----:B------:R-:W-:Y:S01]  /*0200*/  IMAD.U32 R5, RZ, RZ, UR5 ;  /* 0x00000005ff057e24 */ /* 0x000fe2000f8e00ff */
[----:B0-----:R2:W-:Y:S06]  /*0210*/  STL [R1], R0 ;  /* 0x0000000001007387 */ /* 0x0015ec0000100800 */
[----:B------:R-:W-:-:S07]  /*0220*/  LEPC R20, `(.L_x_2) ;  /* 0x000000001014794e */ /* 0x000fce0000000000 */
[----:B--23--:R-:W-:Y:S05]  /*0230*/  CALL.ABS.NOINC R8 ;  /* 0x0000000008007343 */ /* 0x00cfea0003c00000 */
.L_x_2:
[----:B------:R-:W-:Y:S05]  /*0240*/  EXIT ;  /* 0x000000000000794d */ /* 0x000fea0003800000 */
.L_x_3:
[----:B------:R-:W-:-:S00]  /*0250*/  BRA `(.L_x_3) ;  /* 0xfffffffc00fc7947 */ /* 0x000fc0000383ffff */
[----:B------:R-:W-:-:S00]  /*0260*/  NOP ;  /* 0x0000000000007918 */ /* 0x000fc00000000000 */
        /* <DEDUP_REMOVED lines=9> */
.L_x_4:


//--------------------- .nv.global.init           --------------------------
	.section	.nv.global.init,"aw",@progbits
.nv.global.init:
	.type		$str$1,@object
	.size		$str$1,($str - $str$1)
$str$1:
        /*0000*/ 	.byte	0x69, 0x20, 0x69, 0x73, 0x20, 0x25, 0x64, 0x0a, 0x00
	.type		$str,@object
	.size		$str,(.L_0 - $str)
$str:
        /*0009*/ 	.byte	0x6d, 0x79, 0x20, 0x62, 0x6c, 0x6f, 0x63, 0x6b, 0x20, 0x69, 0x64, 0x20, 0x69, 0x73, 0x20, 0x25
        /*0019*/ 	.byte	0x64, 0x2c, 0x20, 0x61, 0x20, 0x69, 0x73, 0x20, 0x25, 0x64, 0x0a, 0x00
.L_0:


//--------------------- .nv.shared.reserved.0     --------------------------
	.section	.nv.shared.reserved.0,"aw",@nobits
	.weak		__nv_reservedSMEM_offset_0_alias
	.size		__nv_reservedSMEM_offset_0_alias, 0, 64
	.other		__nv_reservedSMEM_offset_0_alias,@"STO_CUDA_RESERVED_SHARED STV_DEFAULT"
__nv_reservedSMEM_offset_0_alias:
	.zero		0
	.zero		64


//--------------------- .nv.constant0.matSum      --------------------------
	.section	.nv.constant0.matSum,"a",@progbits
	.sectionflags	@""
	.align	4
.nv.constant0.matSum:
	.zero		908


//--------------------- SYMBOLS --------------------------

	.type		.nv.reservedSmem.offset0,@object
	.size		.nv.reservedSmem.offset0,0x4
	.type		vprintf,@function
